	.headerflags	@"EF_CUDA_TEXMODE_UNIFIED EF_CUDA_64BIT_ADDRESS EF_CUDA_ACCELERATORS EF_CUDA_SM90 EF_CUDA_VIRTUAL_SM(EF_CUDA_SM90)"
	.elftype	@"ET_EXEC"


//--------------------- .nv.info                  --------------------------
	.section	.nv.info,"",@"SHT_CUDA_INFO"
	.align	4


	//----- nvinfo : EIATTR_REGCOUNT
	.align		4
        /*0000*/ 	.byte	0x04, 0x2f
        /*0002*/ 	.short	(.L_1 - .L_0)
	.align		4
.L_0:
        /*0004*/ 	.word	index@(triton_poi_fused_convolution_25)
        /*0008*/ 	.word	0x0000001f


	//----- nvinfo : EIATTR_MIN_STACK_SIZE
	.align		4
.L_1:
        /*000c*/ 	.byte	0x04, 0x12
        /*000e*/ 	.short	(.L_3 - .L_2)
	.align		4
.L_2:
        /*0010*/ 	.word	index@(triton_poi_fused_convolution_25)
        /*0014*/ 	.word	0x00000000


	//----- nvinfo : EIATTR_FRAME_SIZE
	.align		4
.L_3:
        /*0018*/ 	.byte	0x04, 0x11
        /*001a*/ 	.short	(.L_5 - .L_4)
	.align		4
.L_4:
        /*001c*/ 	.word	index@(triton_poi_fused_convolution_25)
        /*0020*/ 	.word	0x00000000


	//----- nvinfo : EIATTR_MIN_STACK_SIZE
	.align		4
.L_5:
        /*0024*/ 	.byte	0x04, 0x12
        /*0026*/ 	.short	(.L_7 - .L_6)
	.align		4
.L_6:
        /*0028*/ 	.word	index@(triton_poi_fused_convolution_25)
        /*002c*/ 	.word	0x00000000
.L_7:


//--------------------- .nv.info.triton_poi_fused_convolution_25 --------------------------
	.section	.nv.info.triton_poi_fused_convolution_25,"",@"SHT_CUDA_INFO"
	.sectionflags	@""
	.align	4


	//----- nvinfo : EIATTR_CUDA_API_VERSION
	.align		4
        /*0000*/ 	.byte	0x04, 0x37
        /*0002*/ 	.short	(.L_9 - .L_8)
.L_8:
        /*0004*/ 	.word	0x0000007c


	//----- nvinfo : EIATTR_KPARAM_INFO
	.align		4
.L_9:
        /*0008*/ 	.byte	0x04, 0x17
        /*000a*/ 	.short	(.L_11 - .L_10)
.L_10:
        /*000c*/ 	.word	0x00000000
        /*0010*/ 	.short	0x0004
        /*0012*/ 	.short	0x001c
        /*0014*/ 	.byte	0x00, 0xf0, 0x11, 0x00


	//----- nvinfo : EIATTR_KPARAM_INFO
	.align		4
.L_11:
        /*0018*/ 	.byte	0x04, 0x17
        /*001a*/ 	.short	(.L_13 - .L_12)
.L_12:
        /*001c*/ 	.word	0x00000000
        /*0020*/ 	.short	0x0003
        /*0022*/ 	.short	0x0018
        /*0024*/ 	.byte	0x00, 0xf0, 0x11, 0x00


	//----- nvinfo : EIATTR_KPARAM_INFO
	.align		4
.L_13:
        /*0028*/ 	.byte	0x04, 0x17
        /*002a*/ 	.short	(.L_15 - .L_14)
.L_14:
        /*002c*/ 	.word	0x00000000
        /*0030*/ 	.short	0x0002
        /*0032*/ 	.short	0x0010
        /*0034*/ 	.byte	0x00, 0xf4, 0x21, 0x00


	//----- nvinfo : EIATTR_KPARAM_INFO
	.align		4
.L_15:
        /*0038*/ 	.byte	0x04, 0x17
        /*003a*/ 	.short	(.L_17 - .L_16)
.L_16:
        /*003c*/ 	.word	0x00000000
        /*0040*/ 	.short	0x0001
        /*0042*/ 	.short	0x0008
        /*0044*/ 	.byte	0x00, 0xf4, 0x21, 0x00


	//----- nvinfo : EIATTR_KPARAM_INFO
	.align		4
.L_17:
        /*0048*/ 	.byte	0x04, 0x17
        /*004a*/ 	.short	(.L_19 - .L_18)
.L_18:
        /*004c*/ 	.word	0x00000000
        /*0050*/ 	.short	0x0000
        /*0052*/ 	.short	0x0000
        /*0054*/ 	.byte	0x00, 0xf4, 0x21, 0x00


	//----- nvinfo : EIATTR_SPARSE_MMA_MASK
	.align		4
.L_19:
        /*0058*/ 	.byte	0x03, 0x50
        /*005a*/ 	.short	0x0000


	//----- nvinfo : EIATTR_MAXREG_COUNT
	.align		4
        /*005c*/ 	.byte	0x03, 0x1b
        /*005e*/ 	.short	0x00ff


	//----- nvinfo : EIATTR_EXIT_INSTR_OFFSETS
	.align		4
        /*0060*/ 	.byte	0x04, 0x1c
        /*0062*/ 	.short	(.L_21 - .L_20)


	//   ....[0]....
.L_20:
        /*0064*/ 	.word	0x00000560


	//   ....[1]....
        /*0068*/ 	.word	0x00000580


	//----- nvinfo : EIATTR_REQNTID
	.align		4
.L_21:
        /*006c*/ 	.byte	0x04, 0x10
        /*006e*/ 	.short	(.L_23 - .L_22)
.L_22:
        /*0070*/ 	.word	0x00000080
        /*0074*/ 	.word	0x00000001
        /*0078*/ 	.word	0x00000001


	//----- nvinfo : EIATTR_CBANK_PARAM_SIZE
	.align		4
.L_23:
        /*007c*/ 	.byte	0x03, 0x19
        /*007e*/ 	.short	0x0020


	//----- nvinfo : EIATTR_PARAM_CBANK
	.align		4
        /*0080*/ 	.byte	0x04, 0x0a
        /*0082*/ 	.short	(.L_25 - .L_24)
	.align		4
.L_24:
        /*0084*/ 	.word	index@(.nv.constant0.triton_poi_fused_convolution_25)
        /*0088*/ 	.short	0x0210
        /*008a*/ 	.short	0x0020


	//----- nvinfo : EIATTR_SW_WAR
	.align		4
.L_25:
        /*008c*/ 	.byte	0x04, 0x36
        /*008e*/ 	.short	(.L_27 - .L_26)
.L_26:
        /*0090*/ 	.word	0x00000008
.L_27:


//--------------------- .nv.callgraph             --------------------------
	.section	.nv.callgraph,"",@"SHT_CUDA_CALLGRAPH"
	.align	4
	.sectionentsize	8
	.align		4
        /*0000*/ 	.word	0x00000000
	.align		4
        /*0004*/ 	.word	0xffffffff
	.align		4
        /*0008*/ 	.word	0x00000000
	.align		4
        /*000c*/ 	.word	0xfffffffe
	.align		4
        /*0010*/ 	.word	0x00000000
	.align		4
        /*0014*/ 	.word	0xfffffffd
	.align		4
        /*0018*/ 	.word	0x00000000
	.align		4
        /*001c*/ 	.word	0xfffffffc


//--------------------- .text.triton_poi_fused_convolution_25 --------------------------
	.section	.text.triton_poi_fused_convolution_25,"ax",@progbits
	.sectionflags	@"SHF_BARRIERS=1"
	.align	128
        .global         triton_poi_fused_convolution_25
        .type           triton_poi_fused_convolution_25,@function
        .size           triton_poi_fused_convolution_25,(.L_x_1 - triton_poi_fused_convolution_25)
        .other          triton_poi_fused_convolution_25,@"STO_CUDA_ENTRY STV_DEFAULT"
triton_poi_fused_convolution_25:
.text.triton_poi_fused_convolution_25:
[----:B------:R-:W0:Y:S01]  /*0000*/  LDC R1, c[0x0][0x28] ;  /* 0x00000a00ff017b82 */ /* 0x000e220000000800 */
[----:B------:R-:W1:Y:S07]  /*0010*/  S2R R3, SR_CTAID.Y ;  /* 0x0000000000037919 */ /* 0x000e6e0000002600 */
[----:B------:R-:W2:Y:S01]  /*0020*/  LDC.64 R16, c[0x0][0x210] ;  /* 0x00008400ff107b82 */ /* 0x000ea20000000a00 */
[----:B------:R-:W-:Y:S01]  /*0030*/  CS2R R18, SRZ ;  /* 0x0000000000127805 */ /* 0x000fe2000001ff00 */
[----:B------:R-:W-:Y:S01]  /*0040*/  HFMA2.MMA R20, -RZ, RZ, 0, 0 ;  /* 0x00000000ff147435 */ /* 0x000fe200000001ff */
[----:B------:R-:W3:Y:S01]  /*0050*/  S2R R21, SR_TID.X ;  /* 0x0000000000157919 */ /* 0x000ee20000002100 */
[----:B------:R-:W-:Y:S01]  /*0060*/  ULDC.64 UR6, c[0x0][0x208] ;  /* 0x0000820000067ab9 */ /* 0x000fe20000000a00 */
[----:B------:R-:W4:Y:S01]  /*0070*/  S2R R0, SR_CTAID.X ;  /* 0x0000000000007919 */ /* 0x000f220000002500 */
[----:B------:R-:W-:-:S02]  /*0080*/  IMAD.MOV.U32 R22, RZ, RZ, RZ ;  /* 0x000000ffff167224 */ /* 0x000fc400078e00ff */
[----:B-1----:R-:W-:-:S05]  /*0090*/  IMAD.SHL.U32 R2, R3, 0x400, RZ ;  /* 0x0000040003027824 */ /* 0x002fca00078e00ff */
[----:B---3--:R-:W-:Y:S02]  /*00a0*/  LOP3.LUT R5, R2, 0x7f, R21, 0xf8, !PT ;  /* 0x0000007f02057812 */ /* 0x008fe400078ef815 */
[----:B----4-:R-:W-:-:S03]  /*00b0*/  ISETP.GE.AND P0, PT, R0, 0x40, PT ;  /* 0x000000400000780c */ /* 0x010fc60003f06270 */
[----:B------:R-:W-:-:S04]  /*00c0*/  IMAD R5, R5, 0x40, R0 ;  /* 0x0000004005057824 */ /* 0x000fc800078e0200 */
[----:B--2---:R-:W-:Y:S01]  /*00d0*/  IMAD.WIDE R8, R5, 0x4, R16 ;  /* 0x0000000405087825 */ /* 0x004fe200078e0210 */
[----:B------:R-:W-:-:S03]  /*00e0*/  IADD3 R11, R5, 0x4000, RZ ;  /* 0x00004000050b7810 */ /* 0x000fc60007ffe0ff */
[C---:B------:R-:W-:Y:S02]  /*00f0*/  VIADD R7, R5.reuse, 0x2000 ;  /* 0x0000200005077836 */ /* 0x040fe40000000000 */
[C---:B------:R-:W-:Y:S01]  /*0100*/  VIADD R13, R5.reuse, 0x6000 ;  /* 0x00006000050d7836 */ /* 0x040fe20000000000 */
[----:B------:R-:W-:Y:S01]  /*0110*/  IADD3 R23, R5, 0xa000, RZ ;  /* 0x0000a00005177810 */ /* 0x000fe20007ffe0ff */
[C---:B------:R-:W-:Y:S01]  /*0120*/  VIADD R15, R5.reuse, 0x8000 ;  /* 0x00008000050f7836 */ /* 0x040fe20000000000 */
[----:B------:R1:W2:Y:S01]  /*0130*/  @!P0 LDG.E.EL R18, desc[UR6][R8.64] ;  /* 0x0000000608128981 */ /* 0x0002a2000c2e1900 */
[C---:B------:R-:W-:Y:S02]  /*0140*/  VIADD R25, R5.reuse, 0xc000 ;  /* 0x0000c00005197836 */ /* 0x040fe40000000000 */
[----:B------:R-:W-:Y:S02]  /*0150*/  VIADD R27, R5, 0xe000 ;  /* 0x0000e000051b7836 */ /* 0x000fe40000000000 */
[----:B------:R-:W-:-:S04]  /*0160*/  IMAD.WIDE R4, R7, 0x4, R16 ;  /* 0x0000000407047825 */ /* 0x000fc800078e0210 */
[--C-:B------:R-:W-:Y:S01]  /*0170*/  IMAD.WIDE R6, R11, 0x4, R16.reuse ;  /* 0x000000040b067825 */ /* 0x100fe200078e0210 */
[----:B------:R3:W4:Y:S03]  /*0180*/  @!P0 LDG.E.EL R19, desc[UR6][R4.64] ;  /* 0x0000000604138981 */ /* 0x000726000c2e1900 */
[--C-:B-1----:R-:W-:Y:S01]  /*0190*/  IMAD.WIDE R8, R13, 0x4, R16.reuse ;  /* 0x000000040d087825 */ /* 0x102fe200078e0210 */
[----:B------:R-:W5:Y:S03]  /*01a0*/  @!P0 LDG.E.EL R20, desc[UR6][R6.64] ;  /* 0x0000000606148981 */ /* 0x000f66000c2e1900 */
[--C-:B------:R-:W-:Y:S01]  /*01b0*/  IMAD.WIDE R10, R15, 0x4, R16.reuse ;  /* 0x000000040f0a7825 */ /* 0x100fe200078e0210 */
[----:B------:R-:W5:Y:S03]  /*01c0*/  @!P0 LDG.E.EL R22, desc[UR6][R8.64] ;  /* 0x0000000608168981 */ /* 0x000f66000c2e1900 */
[----:B------:R-:W-:Y:S01]  /*01d0*/  IMAD.WIDE R12, R23, 0x4, R16 ;  /* 0x00000004170c7825 */ /* 0x000fe200078e0210 */
[----:B------:R-:W-:-:S03]  /*01e0*/  MOV R23, RZ ;  /* 0x000000ff00177202 */ /* 0x000fc60000000f00 */
[--C-:B------:R-:W-:Y:S01]  /*01f0*/  IMAD.WIDE R14, R25, 0x4, R16.reuse ;  /* 0x00000004190e7825 */ /* 0x100fe200078e0210 */
[----:B------:R-:W-:Y:S02]  /*0200*/  CS2R R24, SRZ ;  /* 0x0000000000187805 */ /* 0x000fe4000001ff00 */
[----:B------:R-:W5:Y:S01]  /*0210*/  @!P0 LDG.E.EL R23, desc[UR6][R10.64] ;  /* 0x000000060a178981 */ /* 0x000f62000c2e1900 */
[----:B------:R-:W-:Y:S02]  /*0220*/  IMAD.MOV.U32 R26, RZ, RZ, RZ ;  /* 0x000000ffff1a7224 */ /* 0x000fe400078e00ff */
[----:B------:R-:W-:Y:S01]  /*0230*/  IMAD.WIDE R16, R27, 0x4, R16 ;  /* 0x000000041b107825 */ /* 0x000fe200078e0210 */
[----:B------:R1:W5:Y:S04]  /*0240*/  @!P0 LDG.E.EL R24, desc[UR6][R12.64] ;  /* 0x000000060c188981 */ /* 0x000368000c2e1900 */
[----:B------:R1:W5:Y:S04]  /*0250*/  @!P0 LDG.E.EL R25, desc[UR6][R14.64] ;  /* 0x000000060e198981 */ /* 0x000368000c2e1900 */
[----:B------:R1:W5:Y:S01]  /*0260*/  @!P0 LDG.E.EL R26, desc[UR6][R16.64] ;  /* 0x00000006101a8981 */ /* 0x000362000c2e1900 */
[----:B------:R-:W1:Y:S01]  /*0270*/  S2UR UR5, SR_CgaCtaId ;  /* 0x00000000000579c3 */ /* 0x000e620000008800 */
[----:B------:R-:W-:Y:S01]  /*0280*/  UMOV UR4, 0x400 ;  /* 0x0000040000047882 */ /* 0x000fe20000000000 */
[----:B---3--:R-:W-:-:S06]  /*0290*/  LOP3.LUT R4, R21, 0x7f, RZ, 0xc0, !PT ;  /* 0x0000007f15047812 */ /* 0x008fcc00078ec0ff */
[----:B01----:R-:W0:Y:S01]  /*02a0*/  LDC.64 R12, c[0x0][0x218] ;  /* 0x00008600ff0c7b82 */ /* 0x003e220000000a00 */
[----:B------:R-:W-:-:S06]  /*02b0*/  UPRMT UR4, UR5, 0x654, UR4 ;  /* 0x0000065405047896 */ /* 0x000fcc0008000004 */
[----:B------:R-:W-:Y:S02]  /*02c0*/  LEA R27, R4, UR4, 0x2 ;  /* 0x00000004041b7c11 */ /* 0x000fe4000f8e10ff */
[----:B------:R-:W-:-:S04]  /*02d0*/  SHF.L.U32 R21, R21, 0x2, RZ ;  /* 0x0000000215157819 */ /* 0x000fc800000006ff */
[----:B------:R-:W-:-:S04]  /*02e0*/  LOP3.LUT R21, R21, 0x1fc, RZ, 0xc0, !PT ;  /* 0x000001fc15157812 */ /* 0x000fc800078ec0ff */
[----:B------:R-:W-:Y:S02]  /*02f0*/  LEA R28, R21, UR4, 0x2 ;  /* 0x00000004151c7c11 */ /* 0x000fe4000f8e10ff */
[----:B------:R-:W-:Y:S02]  /*0300*/  SHF.R.S32.HI R15, RZ, 0x15, R3 ;  /* 0x00000015ff0f7819 */ /* 0x000fe40000011403 */
[----:B------:R-:W-:Y:S02]  /*0310*/  LOP3.LUT R14, R2, R21, RZ, 0xfc, !PT ;  /* 0x00000015020e7212 */ /* 0x000fe400078efcff */
[----:B------:R-:W-:Y:S02]  /*0320*/  SGXT R15, R15, 0x1 ;  /* 0x000000010f0f781a */ /* 0x000fe40000000200 */
[----:B------:R-:W-:Y:S02]  /*0330*/  LOP3.LUT R21, R2, 0x200, R21, 0xfe, !PT ;  /* 0x0000020002157812 */ /* 0x000fe400078efe15 */
[C---:B------:R-:W-:Y:S01]  /*0340*/  LEA.HI R16, R15.reuse, R14, RZ, 0xa ;  /* 0x0000000e0f107211 */ /* 0x040fe200078f50ff */
[----:B------:R-:W1:Y:S01]  /*0350*/  LDC.64 R2, c[0x0][0x220] ;  /* 0x00008800ff027b82 */ /* 0x000e620000000a00 */
[----:B------:R-:W-:-:S02]  /*0360*/  LEA.HI R17, R15, R21, RZ, 0xa ;  /* 0x000000150f117211 */ /* 0x000fc400078f50ff */
[C---:B------:R-:W-:Y:S02]  /*0370*/  LOP3.LUT R15, R16.reuse, 0xfffffc00, RZ, 0xc0, !PT ;  /* 0xfffffc00100f7812 */ /* 0x040fe400078ec0ff */
[----:B------:R-:W-:-:S03]  /*0380*/  SHF.L.U32 R16, R16, 0x6, RZ ;  /* 0x0000000610107819 */ /* 0x000fc600000006ff */
[----:B------:R-:W-:Y:S01]  /*0390*/  IMAD.IADD R15, R14, 0x1, -R15 ;  /* 0x000000010e0f7824 */ /* 0x000fe200078e0a0f */
[C---:B------:R-:W-:Y:S02]  /*03a0*/  LOP3.LUT R14, R17.reuse, 0xfffffc00, RZ, 0xc0, !PT ;  /* 0xfffffc00110e7812 */ /* 0x040fe400078ec0ff */
[----:B------:R-:W-:Y:S02]  /*03b0*/  LOP3.LUT R16, R16, 0xffff0000, RZ, 0xc0, !PT ;  /* 0xffff000010107812 */ /* 0x000fe400078ec0ff */
[----:B------:R-:W-:Y:S01]  /*03c0*/  LEA R15, R0, R15, 0xa ;  /* 0x0000000f000f7211 */ /* 0x000fe200078e50ff */
[----:B--2---:R2:W-:Y:S04]  /*03d0*/  STS [R27], R18 ;  /* 0x000000121b007388 */ /* 0x0045e80000000800 */
[----:B----4-:R-:W-:Y:S04]  /*03e0*/  STS [R27+0x200], R19 ;  /* 0x000200131b007388 */ /* 0x010fe80000000800 */
[----:B-----5:R-:W-:Y:S04]  /*03f0*/  STS [R27+0x400], R20 ;  /* 0x000400141b007388 */ /* 0x020fe80000000800 */
[----:B------:R-:W-:Y:S01]  /*0400*/  STS [R27+0x600], R22 ;  /* 0x000600161b007388 */ /* 0x000fe20000000800 */
[----:B------:R-:W-:Y:S06]  /*0410*/  BAR.SYNC.DEFER_BLOCKING 0x0 ;  /* 0x0000000000007b1d */ /* 0x000fec0000010000 */
[----:B------:R-:W3:Y:S02]  /*0420*/  LDS.128 R8, [R28] ;  /* 0x000000001c087984 */ /* 0x000ee40000000c00 */
[----:B------:R-:W-:Y:S06]  /*0430*/  BAR.SYNC.DEFER_BLOCKING 0x0 ;  /* 0x0000000000007b1d */ /* 0x000fec0000010000 */
[----:B------:R-:W-:Y:S04]  /*0440*/  STS [R27], R23 ;  /* 0x000000171b007388 */ /* 0x000fe80000000800 */
[----:B------:R-:W-:Y:S04]  /*0450*/  STS [R27+0x200], R24 ;  /* 0x000200181b007388 */ /* 0x000fe80000000800 */
[----:B------:R-:W-:Y:S04]  /*0460*/  STS [R27+0x400], R25 ;  /* 0x000400191b007388 */ /* 0x000fe80000000800 */
[----:B------:R-:W-:Y:S01]  /*0470*/  STS [R27+0x600], R26 ;  /* 0x0006001a1b007388 */ /* 0x000fe20000000800 */
[----:B------:R-:W-:Y:S01]  /*0480*/  BAR.SYNC.DEFER_BLOCKING 0x0 ;  /* 0x0000000000007b1d */ /* 0x000fe20000010000 */
[----:B--2---:R-:W-:-:S05]  /*0490*/  IMAD.SHL.U32 R18, R17, 0x40, RZ ;  /* 0x0000004011127824 */ /* 0x004fca00078e00ff */
[----:B------:R-:W2:Y:S01]  /*04a0*/  LDS.128 R4, [R28] ;  /* 0x000000001c047984 */ /* 0x000ea20000000c00 */
[----:B------:R-:W-:-:S04]  /*04b0*/  LOP3.LUT R18, R18, 0xffff0000, RZ, 0xc0, !PT ;  /* 0xffff000012127812 */ /* 0x000fc800078ec0ff */
[----:B------:R-:W-:Y:S01]  /*04c0*/  IADD3 R21, R18, R21, -R14 ;  /* 0x0000001512157210 */ /* 0x000fe20007ffe80e */
[----:B------:R-:W-:-:S03]  /*04d0*/  IMAD.IADD R17, R15, 0x1, R16 ;  /* 0x000000010f117824 */ /* 0x000fc600078e0210 */
[----:B------:R-:W-:Y:S01]  /*04e0*/  LEA R21, R0, R21, 0xa ;  /* 0x0000001500157211 */ /* 0x000fe200078e50ff */
[----:B0-----:R-:W-:-:S04]  /*04f0*/  IMAD.WIDE R14, R17, 0x4, R12 ;  /* 0x00000004110e7825 */ /* 0x001fc800078e020c */
[----:B------:R-:W-:Y:S01]  /*0500*/  IMAD.WIDE R12, R21, 0x4, R12 ;  /* 0x00000004150c7825 */ /* 0x000fe200078e020c */
[----:B---3--:R0:W-:Y:S03]  /*0510*/  @!P0 STG.E.128 desc[UR6][R14.64], R8 ;  /* 0x000000080e008986 */ /* 0x0081e6000c101d06 */
[----:B-1----:R-:W-:-:S04]  /*0520*/  IMAD.WIDE R16, R17, 0x4, R2 ;  /* 0x0000000411107825 */ /* 0x002fc800078e0202 */
[----:B------:R-:W-:Y:S01]  /*0530*/  IMAD.WIDE R2, R21, 0x4, R2 ;  /* 0x0000000415027825 */ /* 0x000fe200078e0202 */
[----:B--2---:R0:W-:Y:S04]  /*0540*/  @!P0 STG.E.128 desc[UR6][R12.64], R4 ;  /* 0x000000040c008986 */ /* 0x0041e8000c101d06 */
[----:B------:R0:W-:Y:S02]  /*0550*/  @!P0 STG.E.128 desc[UR6][R16.64], R8 ;  /* 0x0000000810008986 */ /* 0x0001e4000c101d06 */
[----:B0-----:R-:W-:Y:S05]  /*0560*/  @P0 EXIT ;  /* 0x000000000000094d */ /* 0x001fea0003800000 */
[----:B------:R-:W-:Y:S01]  /*0570*/  STG.E.128 desc[UR6][R2.64], R4 ;  /* 0x0000000402007986 */ /* 0x000fe2000c101d06 */
[----:B------:R-:W-:Y:S05]  /*0580*/  EXIT ;  /* 0x000000000000794d */ /* 0x000fea0003800000 */
.L_x_0:
[----:B------:R-:W-:-:S00]  /*0590*/  BRA `(.L_x_0) ;  /* 0xfffffffc00fc7947 */ /* 0x000fc0000383ffff */
[----:B------:R-:W-:-:S00]  /*05a0*/  NOP ;  /* 0x0000000000007918 */ /* 0x000fc00000000000 */
        /* <DEDUP_REMOVED lines=13> */
.L_x_1:


//--------------------- .nv.shared.triton_poi_fused_convolution_25 --------------------------
	.section	.nv.shared.triton_poi_fused_convolution_25,"aw",@nobits
	.sectionflags	@""
	.align	16
	.zero		1024


//--------------------- .nv.constant0.triton_poi_fused_convolution_25 --------------------------
	.section	.nv.constant0.triton_poi_fused_convolution_25,"a",@progbits
	.sectionflags	@""
	.align	4
.nv.constant0.triton_poi_fused_convolution_25:
	.zero		560
